//
// Generated by NVIDIA NVVM Compiler
//
// Compiler Build ID: CL-36424714
// Cuda compilation tools, release 13.0, V13.0.88
// Based on NVVM 20.0.0
//

.version 9.0
.target sm_100
.address_size 64

	// .globl	_Z14matrixMultiplyPfS_S_i

.visible .entry _Z14matrixMultiplyPfS_S_i(
	.param .u64 .ptr .align 1 _Z14matrixMultiplyPfS_S_i_param_0,
	.param .u64 .ptr .align 1 _Z14matrixMultiplyPfS_S_i_param_1,
	.param .u64 .ptr .align 1 _Z14matrixMultiplyPfS_S_i_param_2,
	.param .u32 _Z14matrixMultiplyPfS_S_i_param_3
)
{
	.reg .pred 	%p<10>;
	.reg .b32 	%r<81>;
	.reg .b32 	%f<67>;
	.reg .b64 	%rd<48>;

	ld.param.u64 	%rd5, [_Z14matrixMultiplyPfS_S_i_param_0];
	ld.param.u64 	%rd6, [_Z14matrixMultiplyPfS_S_i_param_1];
	ld.param.u64 	%rd4, [_Z14matrixMultiplyPfS_S_i_param_2];
	ld.param.u32 	%r44, [_Z14matrixMultiplyPfS_S_i_param_3];
	cvta.to.global.u64 	%rd1, %rd6;
	cvta.to.global.u64 	%rd2, %rd5;
	mov.u32 	%r45, %ctaid.x;
	mov.u32 	%r46, %ntid.x;
	mov.u32 	%r47, %tid.x;
	mad.lo.s32 	%r1, %r45, %r46, %r47;
	mov.u32 	%r48, %ctaid.y;
	mov.u32 	%r49, %ntid.y;
	mul.lo.s32 	%r2, %r48, %r49;
	mov.u32 	%r3, %tid.y;
	add.s32 	%r50, %r2, %r3;
	max.s32 	%r51, %r1, %r50;
	setp.ge.s32 	%p1, %r51, %r44;
	@%p1 bra 	$L__BB0_13;
	mul.lo.s32 	%r5, %r44, %r1;
	and.b32  	%r6, %r44, 7;
	setp.lt.u32 	%p2, %r44, 8;
	mov.f32 	%f66, 0f00000000;
	mov.b32 	%r79, 0;
	@%p2 bra 	$L__BB0_4;
	and.b32  	%r79, %r44, 2147483640;
	neg.s32 	%r77, %r79;
	add.s32 	%r53, %r3, %r44;
	add.s32 	%r76, %r53, %r2;
	shl.b32 	%r10, %r44, 3;
	shl.b32 	%r54, %r44, 1;
	add.s32 	%r75, %r50, %r54;
	mad.lo.s32 	%r74, %r44, 3, %r50;
	shl.b32 	%r55, %r44, 2;
	add.s32 	%r73, %r50, %r55;
	mad.lo.s32 	%r72, %r44, 5, %r50;
	mad.lo.s32 	%r71, %r44, 6, %r50;
	mad.lo.s32 	%r70, %r44, 7, %r50;
	add.s64 	%rd3, %rd2, 16;
	mov.f32 	%f66, 0f00000000;
	mov.u32 	%r68, %r5;
	mov.u32 	%r69, %r50;
$L__BB0_3:
	.pragma "nounroll";
	mul.wide.s32 	%rd7, %r68, 4;
	add.s64 	%rd8, %rd3, %rd7;
	ld.global.f32 	%f16, [%rd8+-16];
	mul.wide.u32 	%rd9, %r69, 4;
	add.s64 	%rd10, %rd1, %rd9;
	ld.global.f32 	%f17, [%rd10];
	fma.rn.f32 	%f18, %f16, %f17, %f66;
	ld.global.f32 	%f19, [%rd8+-12];
	mul.wide.u32 	%rd11, %r76, 4;
	add.s64 	%rd12, %rd1, %rd11;
	ld.global.f32 	%f20, [%rd12];
	fma.rn.f32 	%f21, %f19, %f20, %f18;
	ld.global.f32 	%f22, [%rd8+-8];
	mul.wide.u32 	%rd13, %r75, 4;
	add.s64 	%rd14, %rd1, %rd13;
	ld.global.f32 	%f23, [%rd14];
	fma.rn.f32 	%f24, %f22, %f23, %f21;
	ld.global.f32 	%f25, [%rd8+-4];
	mul.wide.u32 	%rd15, %r74, 4;
	add.s64 	%rd16, %rd1, %rd15;
	ld.global.f32 	%f26, [%rd16];
	fma.rn.f32 	%f27, %f25, %f26, %f24;
	ld.global.f32 	%f28, [%rd8];
	mul.wide.u32 	%rd17, %r73, 4;
	add.s64 	%rd18, %rd1, %rd17;
	ld.global.f32 	%f29, [%rd18];
	fma.rn.f32 	%f30, %f28, %f29, %f27;
	ld.global.f32 	%f31, [%rd8+4];
	mul.wide.u32 	%rd19, %r72, 4;
	add.s64 	%rd20, %rd1, %rd19;
	ld.global.f32 	%f32, [%rd20];
	fma.rn.f32 	%f33, %f31, %f32, %f30;
	ld.global.f32 	%f34, [%rd8+8];
	mul.wide.u32 	%rd21, %r71, 4;
	add.s64 	%rd22, %rd1, %rd21;
	ld.global.f32 	%f35, [%rd22];
	fma.rn.f32 	%f36, %f34, %f35, %f33;
	ld.global.f32 	%f37, [%rd8+12];
	mul.wide.u32 	%rd23, %r70, 4;
	add.s64 	%rd24, %rd1, %rd23;
	ld.global.f32 	%f38, [%rd24];
	fma.rn.f32 	%f66, %f37, %f38, %f36;
	add.s32 	%r77, %r77, 8;
	add.s32 	%r76, %r76, %r10;
	add.s32 	%r75, %r75, %r10;
	add.s32 	%r74, %r74, %r10;
	add.s32 	%r73, %r73, %r10;
	add.s32 	%r72, %r72, %r10;
	add.s32 	%r71, %r71, %r10;
	add.s32 	%r70, %r70, %r10;
	add.s32 	%r69, %r69, %r10;
	add.s32 	%r68, %r68, 8;
	setp.ne.s32 	%p3, %r77, 0;
	@%p3 bra 	$L__BB0_3;
$L__BB0_4:
	setp.eq.s32 	%p4, %r6, 0;
	@%p4 bra 	$L__BB0_12;
	and.b32  	%r38, %r44, 3;
	setp.lt.u32 	%p5, %r6, 4;
	@%p5 bra 	$L__BB0_7;
	add.s32 	%r56, %r79, %r5;
	mul.wide.s32 	%rd25, %r56, 4;
	add.s64 	%rd26, %rd2, %rd25;
	ld.global.f32 	%f40, [%rd26];
	mad.lo.s32 	%r57, %r79, %r44, %r50;
	mul.wide.u32 	%rd27, %r57, 4;
	add.s64 	%rd28, %rd1, %rd27;
	ld.global.f32 	%f41, [%rd28];
	fma.rn.f32 	%f42, %f40, %f41, %f66;
	ld.global.f32 	%f43, [%rd26+4];
	add.s32 	%r58, %r57, %r44;
	mul.wide.u32 	%rd29, %r58, 4;
	add.s64 	%rd30, %rd1, %rd29;
	ld.global.f32 	%f44, [%rd30];
	fma.rn.f32 	%f45, %f43, %f44, %f42;
	ld.global.f32 	%f46, [%rd26+8];
	add.s32 	%r59, %r58, %r44;
	mul.wide.u32 	%rd31, %r59, 4;
	add.s64 	%rd32, %rd1, %rd31;
	ld.global.f32 	%f47, [%rd32];
	fma.rn.f32 	%f48, %f46, %f47, %f45;
	ld.global.f32 	%f49, [%rd26+12];
	add.s32 	%r60, %r59, %r44;
	mul.wide.u32 	%rd33, %r60, 4;
	add.s64 	%rd34, %rd1, %rd33;
	ld.global.f32 	%f50, [%rd34];
	fma.rn.f32 	%f66, %f49, %f50, %f48;
	add.s32 	%r79, %r79, 4;
$L__BB0_7:
	setp.eq.s32 	%p6, %r38, 0;
	@%p6 bra 	$L__BB0_12;
	setp.eq.s32 	%p7, %r38, 1;
	@%p7 bra 	$L__BB0_10;
	add.s32 	%r61, %r79, %r5;
	mul.wide.s32 	%rd35, %r61, 4;
	add.s64 	%rd36, %rd2, %rd35;
	ld.global.f32 	%f52, [%rd36];
	mad.lo.s32 	%r62, %r79, %r44, %r50;
	mul.wide.u32 	%rd37, %r62, 4;
	add.s64 	%rd38, %rd1, %rd37;
	ld.global.f32 	%f53, [%rd38];
	fma.rn.f32 	%f54, %f52, %f53, %f66;
	ld.global.f32 	%f55, [%rd36+4];
	add.s32 	%r63, %r62, %r44;
	mul.wide.u32 	%rd39, %r63, 4;
	add.s64 	%rd40, %rd1, %rd39;
	ld.global.f32 	%f56, [%rd40];
	fma.rn.f32 	%f66, %f55, %f56, %f54;
	add.s32 	%r79, %r79, 2;
$L__BB0_10:
	and.b32  	%r64, %r44, 1;
	setp.eq.b32 	%p8, %r64, 1;
	not.pred 	%p9, %p8;
	@%p9 bra 	$L__BB0_12;
	add.s32 	%r65, %r79, %r5;
	mul.wide.s32 	%rd41, %r65, 4;
	add.s64 	%rd42, %rd2, %rd41;
	ld.global.f32 	%f57, [%rd42];
	mad.lo.s32 	%r66, %r79, %r44, %r50;
	mul.wide.u32 	%rd43, %r66, 4;
	add.s64 	%rd44, %rd1, %rd43;
	ld.global.f32 	%f58, [%rd44];
	fma.rn.f32 	%f66, %f57, %f58, %f66;
$L__BB0_12:
	add.s32 	%r67, %r5, %r50;
	cvta.to.global.u64 	%rd45, %rd4;
	mul.wide.s32 	%rd46, %r67, 4;
	add.s64 	%rd47, %rd45, %rd46;
	st.global.f32 	[%rd47], %f66;
$L__BB0_13:
	ret;

}


// ===== COMPILED SASS (sm_100) =====

	.target	sm_100

	.elftype	@"ET_EXEC"


//--------------------- .note.nv.tkinfo           --------------------------
	.section	.note.nv.tkinfo,"",@"SHT_NOTE"
	.sectionflags	@"SHF_NOTE_NV_TKINFO"
	.tkinfo
        /*0018*/ 	.word	0x00000002
        /*0030*/ 	.string	""
        /*0030*/ 	.string	"ptxas"
        /*0030*/ 	.string	"Cuda compilation tools, release 13.0, V13.0.88"
        /*0030*/ 	.string	"Build cuda_13.0.r13.0/compiler.36424714_0"
        /*0030*/ 	.string	"-arch sm_100 -m 64 "



//--------------------- .note.nv.cuinfo           --------------------------
	.section	.note.nv.cuinfo,"",@"SHT_NOTE"
	.sectionflags	@"SHF_NOTE_NV_CUINFO"
        /*0018*/ 	.short	0x0002
        /*001a*/ 	.short	0x0064
        /*001c*/ 	.short	0x0082
	.zero		2


//--------------------- .nv.info                  --------------------------
	.section	.nv.info,"",@"SHT_CUDA_INFO"
	.align	4


	//----- nvinfo : EIATTR_REGCOUNT
	.align		4
        /*0000*/ 	.byte	0x04, 0x2f
        /*0002*/ 	.short	(.L_1 - .L_0)
	.align		4
.L_0:
        /*0004*/ 	.word	index@(_Z14matrixMultiplyPfS_S_i)
        /*0008*/ 	.word	0x00000020


	//----- nvinfo : EIATTR_FRAME_SIZE
	.align		4
.L_1:
        /*000c*/ 	.byte	0x04, 0x11
        /*000e*/ 	.short	(.L_3 - .L_2)
	.align		4
.L_2:
        /*0010*/ 	.word	index@(_Z14matrixMultiplyPfS_S_i)
        /*0014*/ 	.word	0x00000000


	//----- nvinfo : EIATTR_MIN_STACK_SIZE
	.align		4
.L_3:
        /*0018*/ 	.byte	0x04, 0x12
        /*001a*/ 	.short	(.L_5 - .L_4)
	.align		4
.L_4:
        /*001c*/ 	.word	index@(_Z14matrixMultiplyPfS_S_i)
        /*0020*/ 	.word	0x00000000
.L_5:


//--------------------- .nv.compat                --------------------------
	.section	.nv.compat,"",@"SHT_CUDA_COMPAT_INFO"
	.align	4
        /*0000*/ 	.byte	0x02, 0x09, 0x00, 0x00, 0x02, 0x02, 0x01, 0x00, 0x02, 0x05, 0x05, 0x00, 0x03, 0x07, 0x01, 0x01
        /*0010*/ 	.byte	0x02, 0x03, 0x00, 0x00, 0x02, 0x06, 0x01, 0x00, 0x04, 0x0b, 0x08, 0x00, 0x09, 0x00, 0x00, 0x00
        /*0020*/ 	.byte	0x00, 0x00, 0x00, 0x00


//--------------------- .nv.info._Z14matrixMultiplyPfS_S_i --------------------------
	.section	.nv.info._Z14matrixMultiplyPfS_S_i,"",@"SHT_CUDA_INFO"
	.sectionflags	@""
	.align	4


	//----- nvinfo : EIATTR_CUDA_API_VERSION
	.align		4
        /*0000*/ 	.byte	0x04, 0x37
        /*0002*/ 	.short	(.L_7 - .L_6)
.L_6:
        /*0004*/ 	.word	0x00000082


	//----- nvinfo : EIATTR_KPARAM_INFO
	.align		4
.L_7:
        /*0008*/ 	.byte	0x04, 0x17
        /*000a*/ 	.short	(.L_9 - .L_8)
.L_8:
        /*000c*/ 	.word	0x00000000
        /*0010*/ 	.short	0x0003
        /*0012*/ 	.short	0x0018
        /*0014*/ 	.byte	0x00, 0xf0, 0x11, 0x00


	//----- nvinfo : EIATTR_KPARAM_INFO
	.align		4
.L_9:
        /*0018*/ 	.byte	0x04, 0x17
        /*001a*/ 	.short	(.L_11 - .L_10)
.L_10:
        /*001c*/ 	.word	0x00000000
        /*0020*/ 	.short	0x0002
        /*0022*/ 	.short	0x0010
        /*0024*/ 	.byte	0x00, 0xf5, 0x21, 0x00


	//----- nvinfo : EIATTR_KPARAM_INFO
	.align		4
.L_11:
        /*0028*/ 	.byte	0x04, 0x17
        /*002a*/ 	.short	(.L_13 - .L_12)
.L_12:
        /*002c*/ 	.word	0x00000000
        /*0030*/ 	.short	0x0001
        /*0032*/ 	.short	0x0008
        /*0034*/ 	.byte	0x00, 0xf5, 0x21, 0x00


	//----- nvinfo : EIATTR_KPARAM_INFO
	.align		4
.L_13:
        /*0038*/ 	.byte	0x04, 0x17
        /*003a*/ 	.short	(.L_15 - .L_14)
.L_14:
        /*003c*/ 	.word	0x00000000
        /*0040*/ 	.short	0x0000
        /*0042*/ 	.short	0x0000
        /*0044*/ 	.byte	0x00, 0xf5, 0x21, 0x00


	//----- nvinfo : EIATTR_SPARSE_MMA_MASK
	.align		4
.L_15:
        /*0048*/ 	.byte	0x03, 0x50
        /*004a*/ 	.short	0x0000


	//----- nvinfo : EIATTR_MAXREG_COUNT
	.align		4
        /*004c*/ 	.byte	0x03, 0x1b
        /*004e*/ 	.short	0x00ff


	//----- nvinfo : EIATTR_MERCURY_ISA_VERSION
	.align		4
        /*0050*/ 	.byte	0x03, 0x5f
        /*0052*/ 	.short	0x0101


	//----- nvinfo : EIATTR_VRC_CTA_INIT_COUNT
	.align		4
        /*0054*/ 	.byte	0x02, 0x4a
	.zero		1
	.zero		1


	//----- nvinfo : EIATTR_EXIT_INSTR_OFFSETS
	.align		4
        /*0058*/ 	.byte	0x04, 0x1c
        /*005a*/ 	.short	(.L_17 - .L_16)


	//   ....[0]....
.L_16:
        /*005c*/ 	.word	0x000000d0


	//   ....[1]....
        /*0060*/ 	.word	0x00000930


	//----- nvinfo : EIATTR_CBANK_PARAM_SIZE
	.align		4
.L_17:
        /*0064*/ 	.byte	0x03, 0x19
        /*0066*/ 	.short	0x001c


	//----- nvinfo : EIATTR_PARAM_CBANK
	.align		4
        /*0068*/ 	.byte	0x04, 0x0a
        /*006a*/ 	.short	(.L_19 - .L_18)
	.align		4
.L_18:
        /*006c*/ 	.word	index@(.nv.constant0._Z14matrixMultiplyPfS_S_i)
        /*0070*/ 	.short	0x0380
        /*0072*/ 	.short	0x001c


	//----- nvinfo : EIATTR_SW_WAR
	.align		4
.L_19:
        /*0074*/ 	.byte	0x04, 0x36
        /*0076*/ 	.short	(.L_21 - .L_20)
.L_20:
        /*0078*/ 	.word	0x00000008
.L_21:


//--------------------- .nv.callgraph             --------------------------
	.section	.nv.callgraph,"",@"SHT_CUDA_CALLGRAPH"
	.align	4
	.sectionentsize	8
	.align		4
        /*0000*/ 	.word	0x00000000
	.align		4
        /*0004*/ 	.word	0xffffffff
	.align		4
        /*0008*/ 	.word	0x00000000
	.align		4
        /*000c*/ 	.word	0xfffffffe
	.align		4
        /*0010*/ 	.word	0x00000000
	.align		4
        /*0014*/ 	.word	0xfffffffd
	.align		4
        /*0018*/ 	.word	0x00000000
	.align		4
        /*001c*/ 	.word	0xfffffffc


//--------------------- .text._Z14matrixMultiplyPfS_S_i --------------------------
	.section	.text._Z14matrixMultiplyPfS_S_i,"ax",@progbits
	.align	128
        .global         _Z14matrixMultiplyPfS_S_i
        .type           _Z14matrixMultiplyPfS_S_i,@function
        .size           _Z14matrixMultiplyPfS_S_i,(.L_x_5 - _Z14matrixMultiplyPfS_S_i)
        .other          _Z14matrixMultiplyPfS_S_i,@"STO_CUDA_ENTRY STV_DEFAULT"
_Z14matrixMultiplyPfS_S_i:
.text._Z14matrixMultiplyPfS_S_i:
[----:B------:R-:W-:Y:S01]  /*0000*/  LDC R1, c[0x0][0x37c] ;  /* 0x0000df00ff017b82 */ /* 0x000fe20000000800 */
[----:B------:R-:W0:Y:S07]  /*0010*/  S2R R3, SR_TID.X ;  /* 0x0000000000037919 */ /* 0x000e2e0000002100 */
[----:B------:R-:W1:Y:S01]  /*0020*/  S2UR UR4, SR_CTAID.Y ;  /* 0x00000000000479c3 */ /* 0x000e620000002600 */
[----:B------:R-:W2:Y:S07]  /*0030*/  S2R R9, SR_TID.Y ;  /* 0x0000000000097919 */ /* 0x000eae0000002200 */
[----:B------:R-:W0:Y:S08]  /*0040*/  S2UR UR6, SR_CTAID.X ;  /* 0x00000000000679c3 */ /* 0x000e300000002500 */
[----:B------:R-:W0:Y:S01]  /*0050*/  LDC R4, c[0x0][0x360] ;  /* 0x0000d800ff047b82 */ /* 0x000e220000000800 */
[----:B------:R-:W1:Y:S07]  /*0060*/  LDCU UR5, c[0x0][0x364] ;  /* 0x00006c80ff0577ac */ /* 0x000e6e0008000800 */
[----:B------:R-:W3:Y:S01]  /*0070*/  LDC R0, c[0x0][0x398] ;  /* 0x0000e600ff007b82 */ /* 0x000ee20000000800 */
[----:B-1----:R-:W-:Y:S01]  /*0080*/  UIMAD UR4, UR4, UR5, URZ ;  /* 0x00000005040472a4 */ /* 0x002fe2000f8e02ff */
[----:B0-----:R-:W-:-:S05]  /*0090*/  IMAD R4, R4, UR6, R3 ;  /* 0x0000000604047c24 */ /* 0x001fca000f8e0203 */
[----:B--2---:R-:W-:-:S04]  /*00a0*/  IADD3 R3, PT, PT, R9, UR4, RZ ;  /* 0x0000000409037c10 */ /* 0x004fc8000fffe0ff */
[----:B------:R-:W-:-:S04]  /*00b0*/  VIMNMX R5, PT, PT, R4, R3, !PT ;  /* 0x0000000304057248 */ /* 0x000fc80007fe0100 */
[----:B---3--:R-:W-:-:S13]  /*00c0*/  ISETP.GE.AND P0, PT, R5, R0, PT ;  /* 0x000000000500720c */ /* 0x008fda0003f06270 */
[----:B------:R-:W-:Y:S05]  /*00d0*/  @P0 EXIT ;  /* 0x000000000000094d */ /* 0x000fea0003800000 */
[C---:B------:R-:W-:Y:S01]  /*00e0*/  ISETP.GE.U32.AND P1, PT, R0.reuse, 0x8, PT ;  /* 0x000000080000780c */ /* 0x040fe20003f26070 */
[----:B------:R-:W0:Y:S01]  /*00f0*/  LDCU.64 UR8, c[0x0][0x358] ;  /* 0x00006b00ff0877ac */ /* 0x000e220008000a00 */
[----:B------:R-:W-:Y:S01]  /*0100*/  LOP3.LUT R2, R0, 0x7, RZ, 0xc0, !PT ;  /* 0x0000000700027812 */ /* 0x000fe200078ec0ff */
[----:B------:R-:W-:Y:S02]  /*0110*/  HFMA2 R10, -RZ, RZ, 0, 0 ;  /* 0x00000000ff0a7431 */ /* 0x000fe400000001ff */
[----:B------:R-:W-:Y:S01]  /*0120*/  IMAD R4, R4, R0, RZ ;  /* 0x0000000004047224 */ /* 0x000fe200078e02ff */
[----:B------:R-:W-:Y:S02]  /*0130*/  MOV R7, RZ ;  /* 0x000000ff00077202 */ /* 0x000fe40000000f00 */
[----:B------:R-:W-:-:S05]  /*0140*/  ISETP.NE.AND P0, PT, R2, RZ, PT ;  /* 0x000000ff0200720c */ /* 0x000fca0003f05270 */
[----:B------:R-:W-:Y:S08]  /*0150*/  @!P1 BRA `(.L_x_0) ;  /* 0x0000000000fc9947 */ /* 0x000ff00003800000 */
[----:B------:R-:W1:Y:S01]  /*0160*/  LDCU.64 UR6, c[0x0][0x380] ;  /* 0x00007000ff0677ac */ /* 0x000e620008000a00 */
[C---:B------:R-:W-:Y:S01]  /*0170*/  LOP3.LUT R7, R0.reuse, 0x7ffffff8, RZ, 0xc0, !PT ;  /* 0x7ffffff800077812 */ /* 0x040fe200078ec0ff */
[C-C-:B------:R-:W-:Y:S01]  /*0180*/  IMAD R11, R0.reuse, 0x3, R3.reuse ;  /* 0x00000003000b7824 */ /* 0x140fe200078e0203 */
[CC--:B------:R-:W-:Y:S01]  /*0190*/  LEA R5, R0.reuse, R3.reuse, 0x1 ;  /* 0x0000000300057211 */ /* 0x0c0fe200078e08ff */
[C-C-:B------:R-:W-:Y:S01]  /*01a0*/  IMAD R15, R0.reuse, 0x5, R3.reuse ;  /* 0x00000005000f7824 */ /* 0x140fe200078e0203 */
[CC--:B------:R-:W-:Y:S01]  /*01b0*/  LEA R13, R0.reuse, R3.reuse, 0x2 ;  /* 0x00000003000d7211 */ /* 0x0c0fe200078e10ff */
[C-C-:B------:R-:W-:Y:S01]  /*01c0*/  IMAD R17, R0.reuse, 0x6, R3.reuse ;  /* 0x0000000600117824 */ /* 0x140fe200078e0203 */
[----:B------:R-:W-:Y:S01]  /*01d0*/  MOV R10, RZ ;  /* 0x000000ff000a7202 */ /* 0x000fe20000000f00 */
[----:B------:R-:W-:Y:S01]  /*01e0*/  IMAD R25, R0, 0x7, R3 ;  /* 0x0000000700197824 */ /* 0x000fe200078e0203 */
[----:B------:R-:W-:Y:S02]  /*01f0*/  MOV R8, R4 ;  /* 0x0000000400087202 */ /* 0x000fe40000000f00 */
[----:B------:R-:W-:-:S02]  /*0200*/  MOV R29, R3 ;  /* 0x00000003001d7202 */ /* 0x000fc40000000f00 */
[----:B------:R-:W-:Y:S02]  /*0210*/  IADD3 R6, PT, PT, -R7, RZ, RZ ;  /* 0x000000ff07067210 */ /* 0x000fe40007ffe1ff */
[----:B------:R-:W-:Y:S01]  /*0220*/  IADD3 R9, PT, PT, R0, UR4, R9 ;  /* 0x0000000400097c10 */ /* 0x000fe2000fffe009 */
[----:B-1----:R-:W-:-:S04]  /*0230*/  UIADD3 UR5, UP0, UPT, UR6, 0x10, URZ ;  /* 0x0000001006057890 */ /* 0x002fc8000ff1e0ff */
[----:B------:R-:W-:-:S12]  /*0240*/  UIADD3.X UR4, UPT, UPT, URZ, UR7, URZ, UP0, !UPT ;  /* 0x00000007ff047290 */ /* 0x000fd800087fe4ff */
.L_x_1:
[----:B------:R-:W1:Y:S01]  /*0250*/  LDC.64 R18, c[0x0][0x388] ;  /* 0x0000e200ff127b82 */ /* 0x000e620000000a00 */
[----:B------:R-:W-:Y:S02]  /*0260*/  MOV R20, UR5 ;  /* 0x0000000500147c02 */ /* 0x000fe40008000f00 */
[----:B------:R-:W-:-:S03]  /*0270*/  MOV R21, UR4 ;  /* 0x0000000400157c02 */ /* 0x000fc60008000f00 */
[----:B------:R-:W-:-:S05]  /*0280*/  IMAD.WIDE R20, R8, 0x4, R20 ;  /* 0x0000000408147825 */ /* 0x000fca00078e0214 */
[----:B0-----:R-:W2:Y:S04]  /*0290*/  LDG.E R12, desc[UR8][R20.64+-0x10] ;  /* 0xfffff008140c7981 */ /* 0x001ea8000c1e1900 */
[----:B------:R-:W3:Y:S04]  /*02a0*/  LDG.E R14, desc[UR8][R20.64+-0xc] ;  /* 0xfffff408140e7981 */ /* 0x000ee8000c1e1900 */
[----:B------:R-:W4:Y:S01]  /*02b0*/  LDG.E R28, desc[UR8][R20.64+-0x8] ;  /* 0xfffff808141c7981 */ /* 0x000f22000c1e1900 */
[----:B-1----:R-:W-:-:S03]  /*02c0*/  IMAD.WIDE.U32 R22, R29, 0x4, R18 ;  /* 0x000000041d167825 */ /* 0x002fc600078e0012 */
[----:B------:R-:W5:Y:S04]  /*02d0*/  LDG.E R16, desc[UR8][R20.64+-0x4] ;  /* 0xfffffc0814107981 */ /* 0x000f68000c1e1900 */
[----:B------:R-:W2:Y:S01]  /*02e0*/  LDG.E R23, desc[UR8][R22.64] ;  /* 0x0000000816177981 */ /* 0x000ea2000c1e1900 */
[----:B------:R-:W-:-:S04]  /*02f0*/  IMAD.WIDE.U32 R26, R9, 0x4, R18 ;  /* 0x00000004091a7825 */ /* 0x000fc800078e0012 */
[----:B--2---:R-:W-:Y:S01]  /*0300*/  FFMA R10, R12, R23, R10 ;  /* 0x000000170c0a7223 */ /* 0x004fe2000000000a */
[--C-:B------:R-:W-:Y:S01]  /*0310*/  IMAD.WIDE.U32 R22, R5, 0x4, R18.reuse ;  /* 0x0000000405167825 */ /* 0x100fe200078e0012 */
[----:B------:R0:W3:Y:S05]  /*0320*/  LDG.E R12, desc[UR8][R26.64] ;  /* 0x000000081a0c7981 */ /* 0x0000ea000c1e1900 */
[----:B------:R-:W4:Y:S01]  /*0330*/  LDG.E R23, desc[UR8][R22.64] ;  /* 0x0000000816177981 */ /* 0x000f22000c1e1900 */
[----:B0-----:R-:W-:-:S05]  /*0340*/  IMAD.WIDE.U32 R26, R11, 0x4, R18 ;  /* 0x000000040b1a7825 */ /* 0x001fca00078e0012 */
[----:B------:R0:W5:Y:S02]  /*0350*/  LDG.E R24, desc[UR8][R26.64] ;  /* 0x000000081a187981 */ /* 0x000164000c1e1900 */
[----:B0-----:R-:W-:-:S04]  /*0360*/  IMAD.WIDE.U32 R26, R13, 0x4, R18 ;  /* 0x000000040d1a7825 */ /* 0x001fc800078e0012 */
[----:B---3--:R-:W-:Y:S02]  /*0370*/  FFMA R10, R14, R12, R10 ;  /* 0x0000000c0e0a7223 */ /* 0x008fe4000000000a */
[----:B------:R-:W2:Y:S02]  /*0380*/  LDG.E R14, desc[UR8][R20.64+0x4] ;  /* 0x00000408140e7981 */ /* 0x000ea4000c1e1900 */
[----:B----4-:R-:W-:Y:S01]  /*0390*/  FFMA R10, R28, R23, R10 ;  /* 0x000000171c0a7223 */ /* 0x010fe2000000000a */
[----:B------:R-:W-:Y:S01]  /*03a0*/  IMAD.WIDE.U32 R22, R15, 0x4, R18 ;  /* 0x000000040f167825 */ /* 0x000fe200078e0012 */
[----:B------:R-:W3:Y:S04]  /*03b0*/  LDG.E R12, desc[UR8][R20.64+0x8] ;  /* 0x00000808140c7981 */ /* 0x000ee8000c1e1900 */
[----:B------:R-:W4:Y:S01]  /*03c0*/  LDG.E R28, desc[UR8][R20.64+0xc] ;  /* 0x00000c08141c7981 */ /* 0x000f22000c1e1900 */
[----:B-----5:R-:W-:-:S03]  /*03d0*/  FFMA R10, R16, R24, R10 ;  /* 0x00000018100a7223 */ /* 0x020fc6000000000a */
[----:B------:R-:W2:Y:S04]  /*03e0*/  LDG.E R23, desc[UR8][R22.64] ;  /* 0x0000000816177981 */ /* 0x000ea8000c1e1900 */
[----:B------:R0:W5:Y:S04]  /*03f0*/  LDG.E R24, desc[UR8][R26.64] ;  /* 0x000000081a187981 */ /* 0x000168000c1e1900 */
[----:B------:R-:W5:Y:S01]  /*0400*/  LDG.E R16, desc[UR8][R20.64] ;  /* 0x0000000814107981 */ /* 0x000f62000c1e1900 */
[----:B0-----:R-:W-:-:S04]  /*0410*/  IMAD.WIDE.U32 R26, R17, 0x4, R18 ;  /* 0x00000004111a7825 */ /* 0x001fc800078e0012 */
[----:B------:R-:W-:Y:S02]  /*0420*/  IMAD.WIDE.U32 R18, R25, 0x4, R18 ;  /* 0x0000000419127825 */ /* 0x000fe400078e0012 */
[----:B------:R-:W3:Y:S04]  /*0430*/  LDG.E R27, desc[UR8][R26.64] ;  /* 0x000000081a1b7981 */ /* 0x000ee8000c1e1900 */
[----:B------:R-:W4:Y:S01]  /*0440*/  LDG.E R19, desc[UR8][R18.64] ;  /* 0x0000000812137981 */ /* 0x000f22000c1e1900 */
[----:B------:R-:W-:-:S04]  /*0450*/  IADD3 R6, PT, PT, R6, 0x8, RZ ;  /* 0x0000000806067810 */ /* 0x000fc80007ffe0ff */
[----:B------:R-:W-:Y:S02]  /*0460*/  ISETP.NE.AND P1, PT, R6, RZ, PT ;  /* 0x000000ff0600720c */ /* 0x000fe40003f25270 */
[C---:B------:R-:W-:Y:S02]  /*0470*/  LEA R9, R0.reuse, R9, 0x3 ;  /* 0x0000000900097211 */ /* 0x040fe400078e18ff */
[C---:B------:R-:W-:Y:S02]  /*0480*/  LEA R5, R0.reuse, R5, 0x3 ;  /* 0x0000000500057211 */ /* 0x040fe400078e18ff */
[C---:B------:R-:W-:Y:S02]  /*0490*/  LEA R11, R0.reuse, R11, 0x3 ;  /* 0x0000000b000b7211 */ /* 0x040fe400078e18ff */
[C---:B------:R-:W-:Y:S02]  /*04a0*/  LEA R13, R0.reuse, R13, 0x3 ;  /* 0x0000000d000d7211 */ /* 0x040fe400078e18ff */
[----:B------:R-:W-:-:S02]  /*04b0*/  LEA R15, R0, R15, 0x3 ;  /* 0x0000000f000f7211 */ /* 0x000fc400078e18ff */
[C---:B------:R-:W-:Y:S02]  /*04c0*/  LEA R17, R0.reuse, R17, 0x3 ;  /* 0x0000001100117211 */ /* 0x040fe400078e18ff */
[C---:B------:R-:W-:Y:S02]  /*04d0*/  LEA R25, R0.reuse, R25, 0x3 ;  /* 0x0000001900197211 */ /* 0x040fe400078e18ff */
[----:B------:R-:W-:Y:S02]  /*04e0*/  LEA R29, R0, R29, 0x3 ;  /* 0x0000001d001d7211 */ /* 0x000fe400078e18ff */
[----:B------:R-:W-:Y:S01]  /*04f0*/  IADD3 R8, PT, PT, R8, 0x8, RZ ;  /* 0x0000000808087810 */ /* 0x000fe20007ffe0ff */
[----:B-----5:R-:W-:-:S04]  /*0500*/  FFMA R10, R16, R24, R10 ;  /* 0x00000018100a7223 */ /* 0x020fc8000000000a */
[----:B--2---:R-:W-:-:S04]  /*0510*/  FFMA R10, R14, R23, R10 ;  /* 0x000000170e0a7223 */ /* 0x004fc8000000000a */
[----:B---3--:R-:W-:-:S04]  /*0520*/  FFMA R10, R12, R27, R10 ;  /* 0x0000001b0c0a7223 */ /* 0x008fc8000000000a */
[----:B----4-:R-:W-:Y:S01]  /*0530*/  FFMA R10, R28, R19, R10 ;  /* 0x000000131c0a7223 */ /* 0x010fe2000000000a */
[----:B------:R-:W-:Y:S06]  /*0540*/  @P1 BRA `(.L_x_1) ;  /* 0xfffffffc00401947 */ /* 0x000fec000383ffff */
.L_x_0:
[----:B------:R-:W-:Y:S05]  /*0550*/  @!P0 BRA `(.L_x_2) ;  /* 0x0000000000e48947 */ /* 0x000fea0003800000 */
[----:B------:R-:W-:Y:S02]  /*0560*/  ISETP.GE.U32.AND P0, PT, R2, 0x4, PT ;  /* 0x000000040200780c */ /* 0x000fe40003f06070 */
[----:B------:R-:W-:-:S04]  /*0570*/  LOP3.LUT R6, R0, 0x3, RZ, 0xc0, !PT ;  /* 0x0000000300067812 */ /* 0x000fc800078ec0ff */
[----:B------:R-:W-:-:S07]  /*0580*/  ISETP.NE.AND P1, PT, R6, RZ, PT ;  /* 0x000000ff0600720c */ /* 0x000fce0003f25270 */
[----:B------:R-:W-:Y:S06]  /*0590*/  @!P0 BRA `(.L_x_3) ;  /* 0x0000000000648947 */ /* 0x000fec0003800000 */
[----:B------:R-:W1:Y:S01]  /*05a0*/  LDC.64 R8, c[0x0][0x388] ;  /* 0x0000e200ff087b82 */ /* 0x000e620000000a00 */
[----:B------:R-:W-:Y:S01]  /*05b0*/  IMAD R19, R7, R0, R3 ;  /* 0x0000000007137224 */ /* 0x000fe200078e0203 */
[----:B------:R-:W-:-:S04]  /*05c0*/  IADD3 R5, PT, PT, R4, R7, RZ ;  /* 0x0000000704057210 */ /* 0x000fc80007ffe0ff */
[-C--:B------:R-:W-:Y:S02]  /*05d0*/  IADD3 R17, PT, PT, R19, R0.reuse, RZ ;  /* 0x0000000013117210 */ /* 0x080fe40007ffe0ff */
[----:B------:R-:W2:Y:S02]  /*05e0*/  LDC.64 R12, c[0x0][0x380] ;  /* 0x0000e000ff0c7b82 */ /* 0x000ea40000000a00 */
[----:B------:R-:W-:Y:S01]  /*05f0*/  IADD3 R11, PT, PT, R17, R0, RZ ;  /* 0x00000000110b7210 */ /* 0x000fe20007ffe0ff */
[----:B-1----:R-:W-:-:S04]  /*0600*/  IMAD.WIDE.U32 R18, R19, 0x4, R8 ;  /* 0x0000000413127825 */ /* 0x002fc800078e0008 */
[----:B------:R-:W-:Y:S02]  /*0610*/  IMAD.WIDE.U32 R16, R17, 0x4, R8 ;  /* 0x0000000411107825 */ /* 0x000fe400078e0008 */
[----:B0-----:R-:W3:Y:S02]  /*0620*/  LDG.E R18, desc[UR8][R18.64] ;  /* 0x0000000812127981 */ /* 0x001ee4000c1e1900 */
[----:B--2---:R-:W-:Y:S02]  /*0630*/  IMAD.WIDE R12, R5, 0x4, R12 ;  /* 0x00000004050c7825 */ /* 0x004fe400078e020c */
[----:B------:R-:W2:Y:S02]  /*0640*/  LDG.E R16, desc[UR8][R16.64] ;  /* 0x0000000810107981 */ /* 0x000ea4000c1e1900 */
[C-C-:B------:R-:W-:Y:S01]  /*0650*/  IMAD.WIDE.U32 R14, R11.reuse, 0x4, R8.reuse ;  /* 0x000000040b0e7825 */ /* 0x140fe200078e0008 */
[----:B------:R-:W-:Y:S01]  /*0660*/  IADD3 R11, PT, PT, R11, R0, RZ ;  /* 0x000000000b0b7210 */ /* 0x000fe20007ffe0ff */
[----:B------:R-:W3:Y:S04]  /*0670*/  LDG.E R5, desc[UR8][R12.64] ;  /* 0x000000080c057981 */ /* 0x000ee8000c1e1900 */
[----:B------:R-:W2:Y:S01]  /*0680*/  LDG.E R2, desc[UR8][R12.64+0x4] ;  /* 0x000004080c027981 */ /* 0x000ea2000c1e1900 */
[----:B------:R-:W-:-:S03]  /*0690*/  IMAD.WIDE.U32 R8, R11, 0x4, R8 ;  /* 0x000000040b087825 */ /* 0x000fc600078e0008 */
[----:B------:R-:W4:Y:S04]  /*06a0*/  LDG.E R14, desc[UR8][R14.64] ;  /* 0x000000080e0e7981 */ /* 0x000f28000c1e1900 */
[----:B------:R-:W4:Y:S04]  /*06b0*/  LDG.E R11, desc[UR8][R12.64+0x8] ;  /* 0x000008080c0b7981 */ /* 0x000f28000c1e1900 */
[----:B------:R-:W5:Y:S04]  /*06c0*/  LDG.E R21, desc[UR8][R12.64+0xc] ;  /* 0x00000c080c157981 */ /* 0x000f68000c1e1900 */
[----:B------:R-:W5:Y:S01]  /*06d0*/  LDG.E R8, desc[UR8][R8.64] ;  /* 0x0000000808087981 */ /* 0x000f62000c1e1900 */
[----:B------:R-:W-:Y:S01]  /*06e0*/  IADD3 R7, PT, PT, R7, 0x4, RZ ;  /* 0x0000000407077810 */ /* 0x000fe20007ffe0ff */
[----:B---3--:R-:W-:-:S04]  /*06f0*/  FFMA R5, R5, R18, R10 ;  /* 0x0000001205057223 */ /* 0x008fc8000000000a */
[----:B--2---:R-:W-:-:S04]  /*0700*/  FFMA R2, R2, R16, R5 ;  /* 0x0000001002027223 */ /* 0x004fc80000000005 */
[----:B----4-:R-:W-:-:S04]  /*0710*/  FFMA R2, R11, R14, R2 ;  /* 0x0000000e0b027223 */ /* 0x010fc80000000002 */
[----:B-----5:R-:W-:-:S07]  /*0720*/  FFMA R10, R21, R8, R2 ;  /* 0x00000008150a7223 */ /* 0x020fce0000000002 */
.L_x_3:
[----:B------:R-:W-:Y:S05]  /*0730*/  @!P1 BRA `(.L_x_2) ;  /* 0x00000000006c9947 */ /* 0x000fea0003800000 */
[----:B------:R-:W1:Y:S01]  /*0740*/  LDC.64 R18, c[0x0][0x388] ;  /* 0x0000e200ff127b82 */ /* 0x000e620000000a00 */
[----:B------:R-:W-:Y:S02]  /*0750*/  ISETP.NE.AND P0, PT, R6, 0x1, PT ;  /* 0x000000010600780c */ /* 0x000fe40003f05270 */
[----:B------:R-:W-:-:S04]  /*0760*/  LOP3.LUT R2, R0, 0x1, RZ, 0xc0, !PT ;  /* 0x0000000100027812 */ /* 0x000fc800078ec0ff */
[----:B------:R-:W-:Y:S01]  /*0770*/  ISETP.NE.U32.AND P1, PT, R2, 0x1, PT ;  /* 0x000000010200780c */ /* 0x000fe20003f25070 */
[----:B------:R-:W2:Y:S06]  /*0780*/  LDC.64 R8, c[0x0][0x380] ;  /* 0x0000e000ff087b82 */ /* 0x000eac0000000a00 */
[C---:B------:R-:W-:Y:S01]  /*0790*/  @P0 IMAD R17, R7.reuse, R0, R3 ;  /* 0x0000000007110224 */ /* 0x040fe200078e0203 */
[----:B------:R-:W-:Y:S01]  /*07a0*/  @P0 IADD3 R5, PT, PT, R4, R7, RZ ;  /* 0x0000000704050210 */ /* 0x000fe20007ffe0ff */
[----:B------:R-:W3:Y:S01]  /*07b0*/  LDC.64 R14, c[0x0][0x380] ;  /* 0x0000e000ff0e7b82 */ /* 0x000ee20000000a00 */
[----:B------:R-:W-:-:S02]  /*07c0*/  @P0 IADD3 R7, PT, PT, R7, 0x2, RZ ;  /* 0x0000000207070810 */ /* 0x000fc40007ffe0ff */
[----:B------:R-:W-:-:S05]  /*07d0*/  @P0 IADD3 R11, PT, PT, R17, R0, RZ ;  /* 0x00000000110b0210 */ /* 0x000fca0007ffe0ff */
[----:B------:R-:W4:Y:S01]  /*07e0*/  LDC.64 R12, c[0x0][0x388] ;  /* 0x0000e200ff0c7b82 */ /* 0x000f220000000a00 */
[----:B-1----:R-:W-:-:S04]  /*07f0*/  @P0 IMAD.WIDE.U32 R16, R17, 0x4, R18 ;  /* 0x0000000411100825 */ /* 0x002fc800078e0012 */
[----:B------:R-:W-:Y:S02]  /*0800*/  @P0 IMAD.WIDE.U32 R18, R11, 0x4, R18 ;  /* 0x000000040b120825 */ /* 0x000fe400078e0012 */
[----:B0-----:R-:W5:Y:S02]  /*0810*/  @P0 LDG.E R16, desc[UR8][R16.64] ;  /* 0x0000000810100981 */ /* 0x001f64000c1e1900 */
[----:B--2---:R-:W-:Y:S01]  /*0820*/  @P0 IMAD.WIDE R8, R5, 0x4, R8 ;  /* 0x0000000405080825 */ /* 0x004fe200078e0208 */
[----:B------:R-:W-:Y:S01]  /*0830*/  @!P1 IADD3 R5, PT, PT, R4, R7, RZ ;  /* 0x0000000704059210 */ /* 0x000fe20007ffe0ff */
[----:B------:R-:W2:Y:S02]  /*0840*/  @P0 LDG.E R18, desc[UR8][R18.64] ;  /* 0x0000000812120981 */ /* 0x000ea4000c1e1900 */
[----:B------:R-:W-:Y:S02]  /*0850*/  @!P1 IMAD R7, R7, R0, R3 ;  /* 0x0000000007079224 */ /* 0x000fe400078e0203 */
[----:B------:R-:W5:Y:S01]  /*0860*/  @P0 LDG.E R11, desc[UR8][R8.64] ;  /* 0x00000008080b0981 */ /* 0x000f62000c1e1900 */
[----:B---3--:R-:W-:-:S03]  /*0870*/  @!P1 IMAD.WIDE R14, R5, 0x4, R14 ;  /* 0x00000004050e9825 */ /* 0x008fc600078e020e */
[----:B------:R-:W2:Y:S04]  /*0880*/  @P0 LDG.E R0, desc[UR8][R8.64+0x4] ;  /* 0x0000040808000981 */ /* 0x000ea8000c1e1900 */
[----:B------:R-:W3:Y:S01]  /*0890*/  @!P1 LDG.E R15, desc[UR8][R14.64] ;  /* 0x000000080e0f9981 */ /* 0x000ee2000c1e1900 */
[----:B----4-:R-:W-:-:S06]  /*08a0*/  @!P1 IMAD.WIDE.U32 R12, R7, 0x4, R12 ;  /* 0x00000004070c9825 */ /* 0x010fcc00078e000c */
[----:B------:R-:W3:Y:S01]  /*08b0*/  @!P1 LDG.E R12, desc[UR8][R12.64] ;  /* 0x000000080c0c9981 */ /* 0x000ee2000c1e1900 */
[----:B-----5:R-:W-:-:S04]  /*08c0*/  @P0 FFMA R11, R11, R16, R10 ;  /* 0x000000100b0b0223 */ /* 0x020fc8000000000a */
[----:B--2---:R-:W-:-:S04]  /*08d0*/  @P0 FFMA R10, R0, R18, R11 ;  /* 0x00000012000a0223 */ /* 0x004fc8000000000b */
[----:B---3--:R-:W-:-:S07]  /*08e0*/  @!P1 FFMA R10, R15, R12, R10 ;  /* 0x0000000c0f0a9223 */ /* 0x008fce000000000a */
.L_x_2:
[----:B------:R-:W1:Y:S01]  /*08f0*/  LDC.64 R6, c[0x0][0x390] ;  /* 0x0000e400ff067b82 */ /* 0x000e620000000a00 */
[----:B------:R-:W-:-:S05]  /*0900*/  IADD3 R3, PT, PT, R3, R4, RZ ;  /* 0x0000000403037210 */ /* 0x000fca0007ffe0ff */
[----:B-1----:R-:W-:-:S05]  /*0910*/  IMAD.WIDE R2, R3, 0x4, R6 ;  /* 0x0000000403027825 */ /* 0x002fca00078e0206 */
[----:B0-----:R-:W-:Y:S01]  /*0920*/  STG.E desc[UR8][R2.64], R10 ;  /* 0x0000000a02007986 */ /* 0x001fe2000c101908 */
[----:B------:R-:W-:Y:S05]  /*0930*/  EXIT ;  /* 0x000000000000794d */ /* 0x000fea0003800000 */
.L_x_4:
[----:B------:R-:W-:-:S00]  /*0940*/  BRA `(.L_x_4) ;  /* 0xfffffffc00fc7947 */ /* 0x000fc0000383ffff */
[----:B------:R-:W-:-:S00]  /*0950*/  NOP ;  /* 0x0000000000007918 */ /* 0x000fc00000000000 */
        /* <DEDUP_REMOVED lines=10> */
.L_x_5:


//--------------------- .nv.shared.reserved.0     --------------------------
	.section	.nv.shared.reserved.0,"aw",@nobits
	.weak		__nv_reservedSMEM_offset_0_alias
	.size		__nv_reservedSMEM_offset_0_alias, 0, 64
	.other		__nv_reservedSMEM_offset_0_alias,@"STO_CUDA_RESERVED_SHARED STV_DEFAULT"
__nv_reservedSMEM_offset_0_alias:
	.zero		0
	.zero		64


//--------------------- .nv.constant0._Z14matrixMultiplyPfS_S_i --------------------------
	.section	.nv.constant0._Z14matrixMultiplyPfS_S_i,"a",@progbits
	.sectionflags	@""
	.align	4
.nv.constant0._Z14matrixMultiplyPfS_S_i:
	.zero		924


//--------------------- SYMBOLS --------------------------

	.type		.nv.reservedSmem.offset0,@object
	.size		.nv.reservedSmem.offset0,0x4
